//
// Generated by NVIDIA NVVM Compiler
//
// Compiler Build ID: CL-36424714
// Cuda compilation tools, release 13.0, V13.0.88
// Based on NVVM 20.0.0
//

.version 9.0
.target sm_100
.address_size 64

	// .globl	_Z11wmmaExampleiiiffPK6__halfPKfPf

.visible .entry _Z11wmmaExampleiiiffPK6__halfPKfPf(
	.param .u32 _Z11wmmaExampleiiiffPK6__halfPKfPf_param_0,
	.param .u32 _Z11wmmaExampleiiiffPK6__halfPKfPf_param_1,
	.param .u32 _Z11wmmaExampleiiiffPK6__halfPKfPf_param_2,
	.param .f32 _Z11wmmaExampleiiiffPK6__halfPKfPf_param_3,
	.param .f32 _Z11wmmaExampleiiiffPK6__halfPKfPf_param_4,
	.param .u64 .ptr .align 1 _Z11wmmaExampleiiiffPK6__halfPKfPf_param_5,
	.param .u64 .ptr .align 1 _Z11wmmaExampleiiiffPK6__halfPKfPf_param_6,
	.param .u64 .ptr .align 1 _Z11wmmaExampleiiiffPK6__halfPKfPf_param_7
)
{


	ret;

}


// ===== COMPILED SASS (sm_100) =====

	.target	sm_100

	.elftype	@"ET_EXEC"


//--------------------- .note.nv.tkinfo           --------------------------
	.section	.note.nv.tkinfo,"",@"SHT_NOTE"
	.sectionflags	@"SHF_NOTE_NV_TKINFO"
	.tkinfo
        /*0018*/ 	.word	0x00000002
        /*0030*/ 	.string	""
        /*0030*/ 	.string	"ptxas"
        /*0030*/ 	.string	"Cuda compilation tools, release 13.0, V13.0.88"
        /*0030*/ 	.string	"Build cuda_13.0.r13.0/compiler.36424714_0"
        /*0030*/ 	.string	"-arch sm_100 -m 64 "



//--------------------- .note.nv.cuinfo           --------------------------
	.section	.note.nv.cuinfo,"",@"SHT_NOTE"
	.sectionflags	@"SHF_NOTE_NV_CUINFO"
        /*0018*/ 	.short	0x0002
        /*001a*/ 	.short	0x0064
        /*001c*/ 	.short	0x0082
	.zero		2


//--------------------- .nv.info                  --------------------------
	.section	.nv.info,"",@"SHT_CUDA_INFO"
	.align	4


	//----- nvinfo : EIATTR_REGCOUNT
	.align		4
        /*0000*/ 	.byte	0x04, 0x2f
        /*0002*/ 	.short	(.L_1 - .L_0)
	.align		4
.L_0:
        /*0004*/ 	.word	index@(_Z11wmmaExampleiiiffPK6__halfPKfPf)
        /*0008*/ 	.word	0x00000004


	//----- nvinfo : EIATTR_FRAME_SIZE
	.align		4
.L_1:
        /*000c*/ 	.byte	0x04, 0x11
        /*000e*/ 	.short	(.L_3 - .L_2)
	.align		4
.L_2:
        /*0010*/ 	.word	index@(_Z11wmmaExampleiiiffPK6__halfPKfPf)
        /*0014*/ 	.word	0x00000000


	//----- nvinfo : EIATTR_MIN_STACK_SIZE
	.align		4
.L_3:
        /*0018*/ 	.byte	0x04, 0x12
        /*001a*/ 	.short	(.L_5 - .L_4)
	.align		4
.L_4:
        /*001c*/ 	.word	index@(_Z11wmmaExampleiiiffPK6__halfPKfPf)
        /*0020*/ 	.word	0x00000000
.L_5:


//--------------------- .nv.compat                --------------------------
	.section	.nv.compat,"",@"SHT_CUDA_COMPAT_INFO"
	.align	4
        /*0000*/ 	.byte	0x02, 0x09, 0x00, 0x00, 0x02, 0x02, 0x01, 0x00, 0x02, 0x05, 0x05, 0x00, 0x03, 0x07, 0x01, 0x01
        /*0010*/ 	.byte	0x02, 0x03, 0x00, 0x00, 0x02, 0x06, 0x01, 0x00, 0x04, 0x0b, 0x08, 0x00, 0x09, 0x00, 0x00, 0x00
        /*0020*/ 	.byte	0x00, 0x00, 0x00, 0x00


//--------------------- .nv.info._Z11wmmaExampleiiiffPK6__halfPKfPf --------------------------
	.section	.nv.info._Z11wmmaExampleiiiffPK6__halfPKfPf,"",@"SHT_CUDA_INFO"
	.sectionflags	@""
	.align	4


	//----- nvinfo : EIATTR_CUDA_API_VERSION
	.align		4
        /*0000*/ 	.byte	0x04, 0x37
        /*0002*/ 	.short	(.L_7 - .L_6)
.L_6:
        /*0004*/ 	.word	0x00000082


	//----- nvinfo : EIATTR_KPARAM_INFO
	.align		4
.L_7:
        /*0008*/ 	.byte	0x04, 0x17
        /*000a*/ 	.short	(.L_9 - .L_8)
.L_8:
        /*000c*/ 	.word	0x00000000
        /*0010*/ 	.short	0x0007
        /*0012*/ 	.short	0x0028
        /*0014*/ 	.byte	0x00, 0xf5, 0x21, 0x00


	//----- nvinfo : EIATTR_KPARAM_INFO
	.align		4
.L_9:
        /*0018*/ 	.byte	0x04, 0x17
        /*001a*/ 	.short	(.L_11 - .L_10)
.L_10:
        /*001c*/ 	.word	0x00000000
        /*0020*/ 	.short	0x0006
        /*0022*/ 	.short	0x0020
        /*0024*/ 	.byte	0x00, 0xf5, 0x21, 0x00


	//----- nvinfo : EIATTR_KPARAM_INFO
	.align		4
.L_11:
        /*0028*/ 	.byte	0x04, 0x17
        /*002a*/ 	.short	(.L_13 - .L_12)
.L_12:
        /*002c*/ 	.word	0x00000000
        /*0030*/ 	.short	0x0005
        /*0032*/ 	.short	0x0018
        /*0034*/ 	.byte	0x00, 0xf5, 0x21, 0x00


	//----- nvinfo : EIATTR_KPARAM_INFO
	.align		4
.L_13:
        /*0038*/ 	.byte	0x04, 0x17
        /*003a*/ 	.short	(.L_15 - .L_14)
.L_14:
        /*003c*/ 	.word	0x00000000
        /*0040*/ 	.short	0x0004
        /*0042*/ 	.short	0x0010
        /*0044*/ 	.byte	0x00, 0xf0, 0x11, 0x00


	//----- nvinfo : EIATTR_KPARAM_INFO
	.align		4
.L_15:
        /*0048*/ 	.byte	0x04, 0x17
        /*004a*/ 	.short	(.L_17 - .L_16)
.L_16:
        /*004c*/ 	.word	0x00000000
        /*0050*/ 	.short	0x0003
        /*0052*/ 	.short	0x000c
        /*0054*/ 	.byte	0x00, 0xf0, 0x11, 0x00


	//----- nvinfo : EIATTR_KPARAM_INFO
	.align		4
.L_17:
        /*0058*/ 	.byte	0x04, 0x17
        /*005a*/ 	.short	(.L_19 - .L_18)
.L_18:
        /*005c*/ 	.word	0x00000000
        /*0060*/ 	.short	0x0002
        /*0062*/ 	.short	0x0008
        /*0064*/ 	.byte	0x00, 0xf0, 0x11, 0x00


	//----- nvinfo : EIATTR_KPARAM_INFO
	.align		4
.L_19:
        /*0068*/ 	.byte	0x04, 0x17
        /*006a*/ 	.short	(.L_21 - .L_20)
.L_20:
        /*006c*/ 	.word	0x00000000
        /*0070*/ 	.short	0x0001
        /*0072*/ 	.short	0x0004
        /*0074*/ 	.byte	0x00, 0xf0, 0x11, 0x00


	//----- nvinfo : EIATTR_KPARAM_INFO
	.align		4
.L_21:
        /*0078*/ 	.byte	0x04, 0x17
        /*007a*/ 	.short	(.L_23 - .L_22)
.L_22:
        /*007c*/ 	.word	0x00000000
        /*0080*/ 	.short	0x0000
        /*0082*/ 	.short	0x0000
        /*0084*/ 	.byte	0x00, 0xf0, 0x11, 0x00


	//----- nvinfo : EIATTR_SPARSE_MMA_MASK
	.align		4
.L_23:
        /*0088*/ 	.byte	0x03, 0x50
        /*008a*/ 	.short	0x0000


	//----- nvinfo : EIATTR_MAXREG_COUNT
	.align		4
        /*008c*/ 	.byte	0x03, 0x1b
        /*008e*/ 	.short	0x00ff


	//----- nvinfo : EIATTR_MERCURY_ISA_VERSION
	.align		4
        /*0090*/ 	.byte	0x03, 0x5f
        /*0092*/ 	.short	0x0101


	//----- nvinfo : EIATTR_VRC_CTA_INIT_COUNT
	.align		4
        /*0094*/ 	.byte	0x02, 0x4a
	.zero		1
	.zero		1


	//----- nvinfo : EIATTR_EXIT_INSTR_OFFSETS
	.align		4
        /*0098*/ 	.byte	0x04, 0x1c
        /*009a*/ 	.short	(.L_25 - .L_24)


	//   ....[0]....
.L_24:
        /*009c*/ 	.word	0x00000010


	//----- nvinfo : EIATTR_CBANK_PARAM_SIZE
	.align		4
.L_25:
        /*00a0*/ 	.byte	0x03, 0x19
        /*00a2*/ 	.short	0x0030


	//----- nvinfo : EIATTR_PARAM_CBANK
	.align		4
        /*00a4*/ 	.byte	0x04, 0x0a
        /*00a6*/ 	.short	(.L_27 - .L_26)
	.align		4
.L_26:
        /*00a8*/ 	.word	index@(.nv.constant0._Z11wmmaExampleiiiffPK6__halfPKfPf)
        /*00ac*/ 	.short	0x0380
        /*00ae*/ 	.short	0x0030


	//----- nvinfo : EIATTR_SW_WAR
	.align		4
.L_27:
        /*00b0*/ 	.byte	0x04, 0x36
        /*00b2*/ 	.short	(.L_29 - .L_28)
.L_28:
        /*00b4*/ 	.word	0x00000008
.L_29:


//--------------------- .nv.callgraph             --------------------------
	.section	.nv.callgraph,"",@"SHT_CUDA_CALLGRAPH"
	.align	4
	.sectionentsize	8
	.align		4
        /*0000*/ 	.word	0x00000000
	.align		4
        /*0004*/ 	.word	0xffffffff
	.align		4
        /*0008*/ 	.word	0x00000000
	.align		4
        /*000c*/ 	.word	0xfffffffe
	.align		4
        /*0010*/ 	.word	0x00000000
	.align		4
        /*0014*/ 	.word	0xfffffffd
	.align		4
        /*0018*/ 	.word	0x00000000
	.align		4
        /*001c*/ 	.word	0xfffffffc


//--------------------- .text._Z11wmmaExampleiiiffPK6__halfPKfPf --------------------------
	.section	.text._Z11wmmaExampleiiiffPK6__halfPKfPf,"ax",@progbits
	.align	128
        .global         _Z11wmmaExampleiiiffPK6__halfPKfPf
        .type           _Z11wmmaExampleiiiffPK6__halfPKfPf,@function
        .size           _Z11wmmaExampleiiiffPK6__halfPKfPf,(.L_x_1 - _Z11wmmaExampleiiiffPK6__halfPKfPf)
        .other          _Z11wmmaExampleiiiffPK6__halfPKfPf,@"STO_CUDA_ENTRY STV_DEFAULT"
_Z11wmmaExampleiiiffPK6__halfPKfPf:
.text._Z11wmmaExampleiiiffPK6__halfPKfPf:
[----:B------:R-:W-:Y:S01]  /*0000*/  LDC R1, c[0x0][0x37c] ;  /* 0x0000df00ff017b82 */ /* 0x000fe20000000800 */
[----:B------:R-:W-:Y:S05]  /*0010*/  EXIT ;  /* 0x000000000000794d */ /* 0x000fea0003800000 */
.L_x_0:
[----:B------:R-:W-:-:S00]  /*0020*/  BRA `(.L_x_0) ;  /* 0xfffffffc00fc7947 */ /* 0x000fc0000383ffff */
[----:B------:R-:W-:-:S00]  /*0030*/  NOP ;  /* 0x0000000000007918 */ /* 0x000fc00000000000 */
        /* <DEDUP_REMOVED lines=12> */
.L_x_1:


//--------------------- .nv.shared.reserved.0     --------------------------
	.section	.nv.shared.reserved.0,"aw",@nobits
	.weak		__nv_reservedSMEM_offset_0_alias
	.size		__nv_reservedSMEM_offset_0_alias, 0, 64
	.other		__nv_reservedSMEM_offset_0_alias,@"STO_CUDA_RESERVED_SHARED STV_DEFAULT"
__nv_reservedSMEM_offset_0_alias:
	.zero		0
	.zero		64


//--------------------- .nv.constant0._Z11wmmaExampleiiiffPK6__halfPKfPf --------------------------
	.section	.nv.constant0._Z11wmmaExampleiiiffPK6__halfPKfPf,"a",@progbits
	.sectionflags	@""
	.align	4
.nv.constant0._Z11wmmaExampleiiiffPK6__halfPKfPf:
	.zero		944


//--------------------- SYMBOLS --------------------------

	.type		.nv.reservedSmem.offset0,@object
	.size		.nv.reservedSmem.offset0,0x4
